//
// Generated by NVIDIA NVVM Compiler
//
// Compiler Build ID: CL-36424714
// Cuda compilation tools, release 13.0, V13.0.88
// Based on NVVM 20.0.0
//

.version 9.0
.target sm_100
.address_size 64

	// .globl	_Z11IntmaxaddT4Piiii
// _ZZ11IntmaxaddT4PiiiiE1c has been demoted

.visible .entry _Z11IntmaxaddT4Piiii(
	.param .u64 .ptr .align 1 _Z11IntmaxaddT4Piiii_param_0,
	.param .u32 _Z11IntmaxaddT4Piiii_param_1,
	.param .u32 _Z11IntmaxaddT4Piiii_param_2,
	.param .u32 _Z11IntmaxaddT4Piiii_param_3
)
{
	.reg .pred 	%p<22>;
	.reg .b32 	%r<193>;
	.reg .b64 	%rd<23>;
	// demoted variable
	.shared .align 4 .b8 _ZZ11IntmaxaddT4PiiiiE1c[16000];
	ld.param.u64 	%rd2, [_Z11IntmaxaddT4Piiii_param_0];
	ld.param.u32 	%r62, [_Z11IntmaxaddT4Piiii_param_1];
	ld.param.u32 	%r63, [_Z11IntmaxaddT4Piiii_param_2];
	ld.param.u32 	%r64, [_Z11IntmaxaddT4Piiii_param_3];
	cvta.to.global.u64 	%rd1, %rd2;
	mov.u32 	%r65, %ctaid.x;
	mov.u32 	%r66, %ntid.x;
	mul.lo.s32 	%r67, %r65, %r66;
	mul.lo.s32 	%r1, %r67, %r64;
	mov.u32 	%r2, %tid.x;
	add.s32 	%r188, %r1, %r2;
	setp.ge.s32 	%p1, %r188, %r64;
	@%p1 bra 	$L__BB0_5;
	add.s32 	%r68, %r188, %r63;
	max.s32 	%r69, %r64, %r68;
	setp.lt.s32 	%p2, %r68, %r64;
	selp.u32 	%r70, 1, 0, %p2;
	add.s32 	%r71, %r68, %r70;
	sub.s32 	%r72, %r69, %r71;
	div.u32 	%r73, %r72, %r63;
	add.s32 	%r4, %r73, %r70;
	and.b32  	%r74, %r4, 3;
	setp.eq.s32 	%p3, %r74, 3;
	mov.u32 	%r177, %r188;
	@%p3 bra 	$L__BB0_4;
	shl.b32 	%r75, %r1, 2;
	shl.b32 	%r76, %r2, 3;
	add.s32 	%r77, %r75, %r76;
	mov.u32 	%r78, _ZZ11IntmaxaddT4PiiiiE1c;
	add.s32 	%r175, %r78, %r77;
	shl.b32 	%r6, %r63, 2;
	shl.b32 	%r79, %r2, 1;
	add.s32 	%r174, %r1, %r79;
	add.s32 	%r80, %r4, 1;
	and.b32  	%r81, %r80, 3;
	neg.s32 	%r173, %r81;
	mov.u32 	%r177, %r188;
$L__BB0_3:
	.pragma "nounroll";
	mul.wide.u32 	%rd3, %r174, 4;
	add.s64 	%rd4, %rd1, %rd3;
	ld.global.u32 	%r82, [%rd4];
	st.shared.u32 	[%r175], %r82;
	add.s32 	%r177, %r177, %r63;
	add.s32 	%r175, %r175, %r6;
	add.s32 	%r174, %r174, %r63;
	add.s32 	%r173, %r173, 1;
	setp.ne.s32 	%p4, %r173, 0;
	@%p4 bra 	$L__BB0_3;
$L__BB0_4:
	setp.lt.u32 	%p5, %r4, 3;
	@%p5 bra 	$L__BB0_5;
	bra.uni 	$L__BB0_22;
$L__BB0_5:
	setp.lt.s32 	%p7, %r62, 1;
	@%p7 bra 	$L__BB0_15;
	shl.b32 	%r99, %r2, 2;
	mov.u32 	%r100, _ZZ11IntmaxaddT4PiiiiE1c;
	add.s32 	%r18, %r100, %r99;
	add.s32 	%r19, %r188, %r63;
	max.s32 	%r101, %r64, %r19;
	setp.lt.s32 	%p8, %r19, %r64;
	selp.u32 	%r20, 1, 0, %p8;
	add.s32 	%r102, %r19, %r20;
	sub.s32 	%r21, %r101, %r102;
	shl.b32 	%r103, %r1, 2;
	add.s32 	%r22, %r18, %r103;
	shl.b32 	%r23, %r63, 2;
	add.s32 	%r24, %r22, %r23;
	add.s32 	%r25, %r19, %r63;
	add.s32 	%r26, %r24, %r23;
	add.s32 	%r27, %r25, %r63;
	mov.b32 	%r183, 0;
	div.u32 	%r105, %r21, %r63;
	add.s32 	%r32, %r105, %r20;
	mov.u32 	%r180, %r183;
$L__BB0_7:
	setp.ge.s32 	%p9, %r188, %r64;
	@%p9 bra 	$L__BB0_14;
	and.b32  	%r33, %r32, 3;
	setp.eq.s32 	%p10, %r33, 3;
	mov.u32 	%r182, %r188;
	@%p10 bra 	$L__BB0_12;
	ld.shared.u32 	%r106, [%r22];
	max.s32 	%r107, %r183, %r106;
	st.shared.u32 	[%r22], %r107;
	ld.shared.u32 	%r108, [%r18];
	add.s32 	%r109, %r108, 10;
	max.s32 	%r183, %r106, %r109;
	setp.eq.s32 	%p11, %r33, 0;
	mov.u32 	%r182, %r19;
	@%p11 bra 	$L__BB0_12;
	ld.shared.u32 	%r110, [%r24];
	max.s32 	%r111, %r183, %r110;
	st.shared.u32 	[%r24], %r111;
	ld.shared.u32 	%r112, [%r18];
	add.s32 	%r113, %r112, 10;
	max.s32 	%r183, %r110, %r113;
	setp.eq.s32 	%p12, %r33, 1;
	mov.u32 	%r182, %r25;
	@%p12 bra 	$L__BB0_12;
	ld.shared.u32 	%r114, [%r26];
	max.s32 	%r115, %r183, %r114;
	st.shared.u32 	[%r26], %r115;
	ld.shared.u32 	%r116, [%r18];
	add.s32 	%r117, %r116, 10;
	max.s32 	%r183, %r114, %r117;
	mov.u32 	%r182, %r27;
$L__BB0_12:
	setp.lt.u32 	%p13, %r32, 3;
	@%p13 bra 	$L__BB0_14;
$L__BB0_13:
	.pragma "nounroll";
	shl.b32 	%r118, %r182, 2;
	add.s32 	%r120, %r100, %r118;
	ld.shared.u32 	%r121, [%r120];
	max.s32 	%r122, %r183, %r121;
	st.shared.u32 	[%r120], %r122;
	ld.shared.u32 	%r123, [%r18];
	add.s32 	%r124, %r123, 10;
	max.s32 	%r125, %r121, %r124;
	add.s32 	%r126, %r120, %r23;
	ld.shared.u32 	%r127, [%r126];
	max.s32 	%r128, %r125, %r127;
	st.shared.u32 	[%r126], %r128;
	ld.shared.u32 	%r129, [%r18];
	add.s32 	%r130, %r129, 10;
	max.s32 	%r131, %r127, %r130;
	add.s32 	%r132, %r126, %r23;
	ld.shared.u32 	%r133, [%r132];
	max.s32 	%r134, %r131, %r133;
	st.shared.u32 	[%r132], %r134;
	ld.shared.u32 	%r135, [%r18];
	add.s32 	%r136, %r135, 10;
	max.s32 	%r137, %r133, %r136;
	add.s32 	%r138, %r132, %r23;
	ld.shared.u32 	%r139, [%r138];
	max.s32 	%r140, %r137, %r139;
	st.shared.u32 	[%r138], %r140;
	ld.shared.u32 	%r141, [%r18];
	add.s32 	%r142, %r141, 10;
	max.s32 	%r183, %r139, %r142;
	add.s32 	%r182, %r23, %r182;
	setp.lt.s32 	%p14, %r182, %r64;
	@%p14 bra 	$L__BB0_13;
$L__BB0_14:
	add.s32 	%r180, %r180, 1;
	setp.eq.s32 	%p15, %r180, %r62;
	@%p15 bra 	$L__BB0_15;
	bra.uni 	$L__BB0_7;
$L__BB0_15:
	setp.ge.s32 	%p16, %r188, %r64;
	@%p16 bra 	$L__BB0_21;
	add.s32 	%r143, %r188, %r63;
	max.s32 	%r144, %r64, %r143;
	setp.lt.s32 	%p17, %r143, %r64;
	selp.u32 	%r145, 1, 0, %p17;
	add.s32 	%r146, %r143, %r145;
	sub.s32 	%r147, %r144, %r146;
	div.u32 	%r148, %r147, %r63;
	add.s32 	%r40, %r148, %r145;
	and.b32  	%r149, %r40, 3;
	setp.eq.s32 	%p18, %r149, 3;
	@%p18 bra 	$L__BB0_19;
	shl.b32 	%r150, %r2, 1;
	add.s32 	%r186, %r1, %r150;
	shl.b32 	%r151, %r1, 2;
	shl.b32 	%r152, %r2, 3;
	add.s32 	%r153, %r151, %r152;
	mov.u32 	%r154, _ZZ11IntmaxaddT4PiiiiE1c;
	add.s32 	%r185, %r154, %r153;
	shl.b32 	%r43, %r63, 2;
	add.s32 	%r155, %r40, 1;
	and.b32  	%r156, %r155, 3;
	neg.s32 	%r184, %r156;
$L__BB0_18:
	.pragma "nounroll";
	ld.shared.u32 	%r157, [%r185];
	mul.wide.u32 	%rd13, %r186, 4;
	add.s64 	%rd14, %rd1, %rd13;
	st.global.u32 	[%rd14], %r157;
	add.s32 	%r188, %r188, %r63;
	add.s32 	%r186, %r186, %r63;
	add.s32 	%r185, %r185, %r43;
	add.s32 	%r184, %r184, 1;
	setp.ne.s32 	%p19, %r184, 0;
	@%p19 bra 	$L__BB0_18;
$L__BB0_19:
	setp.lt.u32 	%p20, %r40, 3;
	@%p20 bra 	$L__BB0_21;
$L__BB0_20:
	.pragma "nounroll";
	add.s32 	%r158, %r188, %r2;
	shl.b32 	%r159, %r158, 2;
	mov.u32 	%r160, _ZZ11IntmaxaddT4PiiiiE1c;
	add.s32 	%r161, %r160, %r159;
	ld.shared.u32 	%r162, [%r161];
	mul.wide.u32 	%rd15, %r158, 4;
	add.s64 	%rd16, %rd1, %rd15;
	st.global.u32 	[%rd16], %r162;
	add.s32 	%r163, %r158, %r63;
	shl.b32 	%r164, %r63, 2;
	add.s32 	%r165, %r161, %r164;
	ld.shared.u32 	%r166, [%r165];
	mul.wide.u32 	%rd17, %r163, 4;
	add.s64 	%rd18, %rd1, %rd17;
	st.global.u32 	[%rd18], %r166;
	add.s32 	%r167, %r163, %r63;
	add.s32 	%r168, %r165, %r164;
	ld.shared.u32 	%r169, [%r168];
	mul.wide.u32 	%rd19, %r167, 4;
	add.s64 	%rd20, %rd1, %rd19;
	st.global.u32 	[%rd20], %r169;
	add.s32 	%r170, %r167, %r63;
	add.s32 	%r171, %r168, %r164;
	ld.shared.u32 	%r172, [%r171];
	mul.wide.u32 	%rd21, %r170, 4;
	add.s64 	%rd22, %rd1, %rd21;
	st.global.u32 	[%rd22], %r172;
	add.s32 	%r188, %r164, %r188;
	setp.lt.s32 	%p21, %r188, %r64;
	@%p21 bra 	$L__BB0_20;
$L__BB0_21:
	ret;
$L__BB0_22:
	.pragma "nounroll";
	add.s32 	%r83, %r177, %r2;
	mul.wide.u32 	%rd5, %r83, 4;
	add.s64 	%rd6, %rd1, %rd5;
	ld.global.u32 	%r84, [%rd6];
	shl.b32 	%r85, %r83, 2;
	mov.u32 	%r86, _ZZ11IntmaxaddT4PiiiiE1c;
	add.s32 	%r87, %r86, %r85;
	st.shared.u32 	[%r87], %r84;
	add.s32 	%r88, %r83, %r63;
	mul.wide.u32 	%rd7, %r88, 4;
	add.s64 	%rd8, %rd1, %rd7;
	ld.global.u32 	%r89, [%rd8];
	shl.b32 	%r90, %r63, 2;
	add.s32 	%r91, %r87, %r90;
	st.shared.u32 	[%r91], %r89;
	add.s32 	%r92, %r88, %r63;
	mul.wide.u32 	%rd9, %r92, 4;
	add.s64 	%rd10, %rd1, %rd9;
	ld.global.u32 	%r93, [%rd10];
	add.s32 	%r94, %r91, %r90;
	st.shared.u32 	[%r94], %r93;
	add.s32 	%r95, %r92, %r63;
	mul.wide.u32 	%rd11, %r95, 4;
	add.s64 	%rd12, %rd1, %rd11;
	ld.global.u32 	%r96, [%rd12];
	add.s32 	%r97, %r94, %r90;
	st.shared.u32 	[%r97], %r96;
	add.s32 	%r177, %r90, %r177;
	setp.lt.s32 	%p6, %r177, %r64;
	@%p6 bra 	$L__BB0_22;
	bra.uni 	$L__BB0_5;

}


// ===== COMPILED SASS (sm_100) =====

	.target	sm_100

	.elftype	@"ET_EXEC"


//--------------------- .note.nv.tkinfo           --------------------------
	.section	.note.nv.tkinfo,"",@"SHT_NOTE"
	.sectionflags	@"SHF_NOTE_NV_TKINFO"
	.tkinfo
        /*0018*/ 	.word	0x00000002
        /*0030*/ 	.string	""
        /*0030*/ 	.string	"ptxas"
        /*0030*/ 	.string	"Cuda compilation tools, release 13.0, V13.0.88"
        /*0030*/ 	.string	"Build cuda_13.0.r13.0/compiler.36424714_0"
        /*0030*/ 	.string	"-arch sm_100 -m 64 "



//--------------------- .note.nv.cuinfo           --------------------------
	.section	.note.nv.cuinfo,"",@"SHT_NOTE"
	.sectionflags	@"SHF_NOTE_NV_CUINFO"
        /*0018*/ 	.short	0x0002
        /*001a*/ 	.short	0x0064
        /*001c*/ 	.short	0x0082
	.zero		2


//--------------------- .nv.info                  --------------------------
	.section	.nv.info,"",@"SHT_CUDA_INFO"
	.align	4


	//----- nvinfo : EIATTR_REGCOUNT
	.align		4
        /*0000*/ 	.byte	0x04, 0x2f
        /*0002*/ 	.short	(.L_1 - .L_0)
	.align		4
.L_0:
        /*0004*/ 	.word	index@(_Z11IntmaxaddT4Piiii)
        /*0008*/ 	.word	0x0000001c


	//----- nvinfo : EIATTR_FRAME_SIZE
	.align		4
.L_1:
        /*000c*/ 	.byte	0x04, 0x11
        /*000e*/ 	.short	(.L_3 - .L_2)
	.align		4
.L_2:
        /*0010*/ 	.word	index@(_Z11IntmaxaddT4Piiii)
        /*0014*/ 	.word	0x00000000


	//----- nvinfo : EIATTR_MIN_STACK_SIZE
	.align		4
.L_3:
        /*0018*/ 	.byte	0x04, 0x12
        /*001a*/ 	.short	(.L_5 - .L_4)
	.align		4
.L_4:
        /*001c*/ 	.word	index@(_Z11IntmaxaddT4Piiii)
        /*0020*/ 	.word	0x00000000
.L_5:


//--------------------- .nv.compat                --------------------------
	.section	.nv.compat,"",@"SHT_CUDA_COMPAT_INFO"
	.align	4
        /*0000*/ 	.byte	0x02, 0x09, 0x00, 0x00, 0x02, 0x02, 0x01, 0x00, 0x02, 0x05, 0x05, 0x00, 0x03, 0x07, 0x01, 0x01
        /*0010*/ 	.byte	0x02, 0x03, 0x00, 0x00, 0x02, 0x06, 0x01, 0x00, 0x04, 0x0b, 0x08, 0x00, 0x09, 0x00, 0x00, 0x00
        /*0020*/ 	.byte	0x00, 0x00, 0x00, 0x00


//--------------------- .nv.info._Z11IntmaxaddT4Piiii --------------------------
	.section	.nv.info._Z11IntmaxaddT4Piiii,"",@"SHT_CUDA_INFO"
	.sectionflags	@""
	.align	4


	//----- nvinfo : EIATTR_CUDA_API_VERSION
	.align		4
        /*0000*/ 	.byte	0x04, 0x37
        /*0002*/ 	.short	(.L_7 - .L_6)
.L_6:
        /*0004*/ 	.word	0x00000082


	//----- nvinfo : EIATTR_KPARAM_INFO
	.align		4
.L_7:
        /*0008*/ 	.byte	0x04, 0x17
        /*000a*/ 	.short	(.L_9 - .L_8)
.L_8:
        /*000c*/ 	.word	0x00000000
        /*0010*/ 	.short	0x0003
        /*0012*/ 	.short	0x0010
        /*0014*/ 	.byte	0x00, 0xf0, 0x11, 0x00


	//----- nvinfo : EIATTR_KPARAM_INFO
	.align		4
.L_9:
        /*0018*/ 	.byte	0x04, 0x17
        /*001a*/ 	.short	(.L_11 - .L_10)
.L_10:
        /*001c*/ 	.word	0x00000000
        /*0020*/ 	.short	0x0002
        /*0022*/ 	.short	0x000c
        /*0024*/ 	.byte	0x00, 0xf0, 0x11, 0x00


	//----- nvinfo : EIATTR_KPARAM_INFO
	.align		4
.L_11:
        /*0028*/ 	.byte	0x04, 0x17
        /*002a*/ 	.short	(.L_13 - .L_12)
.L_12:
        /*002c*/ 	.word	0x00000000
        /*0030*/ 	.short	0x0001
        /*0032*/ 	.short	0x0008
        /*0034*/ 	.byte	0x00, 0xf0, 0x11, 0x00


	//----- nvinfo : EIATTR_KPARAM_INFO
	.align		4
.L_13:
        /*0038*/ 	.byte	0x04, 0x17
        /*003a*/ 	.short	(.L_15 - .L_14)
.L_14:
        /*003c*/ 	.word	0x00000000
        /*0040*/ 	.short	0x0000
        /*0042*/ 	.short	0x0000
        /*0044*/ 	.byte	0x00, 0xf5, 0x21, 0x00


	//----- nvinfo : EIATTR_SPARSE_MMA_MASK
	.align		4
.L_15:
        /*0048*/ 	.byte	0x03, 0x50
        /*004a*/ 	.short	0x0000


	//----- nvinfo : EIATTR_MAXREG_COUNT
	.align		4
        /*004c*/ 	.byte	0x03, 0x1b
        /*004e*/ 	.short	0x00ff


	//----- nvinfo : EIATTR_MERCURY_ISA_VERSION
	.align		4
        /*0050*/ 	.byte	0x03, 0x5f
        /*0052*/ 	.short	0x0101


	//----- nvinfo : EIATTR_VRC_CTA_INIT_COUNT
	.align		4
        /*0054*/ 	.byte	0x02, 0x4a
	.zero		1
	.zero		1


	//----- nvinfo : EIATTR_EXIT_INSTR_OFFSETS
	.align		4
        /*0058*/ 	.byte	0x04, 0x1c
        /*005a*/ 	.short	(.L_17 - .L_16)


	//   ....[0]....
.L_16:
        /*005c*/ 	.word	0x00000c70


	//   ....[1]....
        /*0060*/ 	.word	0x00000f90


	//   ....[2]....
        /*0064*/ 	.word	0x00001150


	//----- nvinfo : EIATTR_CRS_STACK_SIZE
	.align		4
.L_17:
        /*0068*/ 	.byte	0x04, 0x1e
        /*006a*/ 	.short	(.L_19 - .L_18)
.L_18:
        /*006c*/ 	.word	0x00000000


	//----- nvinfo : EIATTR_CBANK_PARAM_SIZE
	.align		4
.L_19:
        /*0070*/ 	.byte	0x03, 0x19
        /*0072*/ 	.short	0x0014


	//----- nvinfo : EIATTR_PARAM_CBANK
	.align		4
        /*0074*/ 	.byte	0x04, 0x0a
        /*0076*/ 	.short	(.L_21 - .L_20)
	.align		4
.L_20:
        /*0078*/ 	.word	index@(.nv.constant0._Z11IntmaxaddT4Piiii)
        /*007c*/ 	.short	0x0380
        /*007e*/ 	.short	0x0014


	//----- nvinfo : EIATTR_SW_WAR
	.align		4
.L_21:
        /*0080*/ 	.byte	0x04, 0x36
        /*0082*/ 	.short	(.L_23 - .L_22)
.L_22:
        /*0084*/ 	.word	0x00000008
.L_23:


//--------------------- .nv.callgraph             --------------------------
	.section	.nv.callgraph,"",@"SHT_CUDA_CALLGRAPH"
	.align	4
	.sectionentsize	8
	.align		4
        /*0000*/ 	.word	0x00000000
	.align		4
        /*0004*/ 	.word	0xffffffff
	.align		4
        /*0008*/ 	.word	0x00000000
	.align		4
        /*000c*/ 	.word	0xfffffffe
	.align		4
        /*0010*/ 	.word	0x00000000
	.align		4
        /*0014*/ 	.word	0xfffffffd
	.align		4
        /*0018*/ 	.word	0x00000000
	.align		4
        /*001c*/ 	.word	0xfffffffc


//--------------------- .text._Z11IntmaxaddT4Piiii --------------------------
	.section	.text._Z11IntmaxaddT4Piiii,"ax",@progbits
	.align	128
        .global         _Z11IntmaxaddT4Piiii
        .type           _Z11IntmaxaddT4Piiii,@function
        .size           _Z11IntmaxaddT4Piiii,(.L_x_18 - _Z11IntmaxaddT4Piiii)
        .other          _Z11IntmaxaddT4Piiii,@"STO_CUDA_ENTRY STV_DEFAULT"
_Z11IntmaxaddT4Piiii:
.text._Z11IntmaxaddT4Piiii:
[----:B------:R-:W-:Y:S08]  /*0000*/  LDC R1, c[0x0][0x37c] ;  /* 0x0000df00ff017b82 */ /* 0x000ff00000000800 */
[----:B------:R-:W0:Y:S01]  /*0010*/  S2UR UR4, SR_CTAID.X ;  /* 0x00000000000479c3 */ /* 0x000e220000002500 */
[----:B------:R-:W1:Y:S01]  /*0020*/  S2R R0, SR_TID.X ;  /* 0x0000000000007919 */ /* 0x000e620000002100 */
[----:B------:R-:W0:Y:S01]  /*0030*/  LDCU UR5, c[0x0][0x360] ;  /* 0x00006c00ff0577ac */ /* 0x000e220008000800 */
[----:B------:R-:W-:Y:S01]  /*0040*/  BSSY.RECONVERGENT B0, `(.L_x_0) ;  /* 0x0000058000007945 */ /* 0x000fe20003800200 */
[----:B------:R-:W2:Y:S01]  /*0050*/  LDCU UR6, c[0x0][0x390] ;  /* 0x00007200ff0677ac */ /* 0x000ea20008000800 */
[----:B0-----:R-:W-:Y:S01]  /*0060*/  UIMAD UR4, UR4, UR5, URZ ;  /* 0x00000005040472a4 */ /* 0x001fe2000f8e02ff */
[----:B--2---:R-:W-:Y:S01]  /*0070*/  IMAD.U32 R2, RZ, RZ, UR6 ;  /* 0x00000006ff027e24 */ /* 0x004fe2000f8e00ff */
[----:B------:R-:W0:Y:S04]  /*0080*/  LDCU.64 UR6, c[0x0][0x358] ;  /* 0x00006b00ff0677ac */ /* 0x000e280008000a00 */
[----:B------:R-:W-:-:S04]  /*0090*/  IMAD R5, R2, UR4, RZ ;  /* 0x0000000402057c24 */ /* 0x000fc8000f8e02ff */
[----:B-1----:R-:W-:-:S05]  /*00a0*/  IMAD.IADD R3, R5, 0x1, R0 ;  /* 0x0000000105037824 */ /* 0x002fca00078e0200 */
[----:B------:R-:W-:-:S13]  /*00b0*/  ISETP.GE.AND P0, PT, R3, R2, PT ;  /* 0x000000020300720c */ /* 0x000fda0003f06270 */
[----:B0-----:R-:W-:Y:S05]  /*00c0*/  @P0 BRA `(.L_x_1) ;  /* 0x00000004003c0947 */ /* 0x001fea0003800000 */
[----:B------:R-:W0:Y:S01]  /*00d0*/  LDC R4, c[0x0][0x38c] ;  /* 0x0000e300ff047b82 */ /* 0x000e220000000800 */
[----:B------:R-:W-:Y:S01]  /*00e0*/  BSSY.RECONVERGENT B1, `(.L_x_2) ;  /* 0x0000031000017945 */ /* 0x000fe20003800200 */
[----:B0-----:R-:W0:Y:S01]  /*00f0*/  I2F.U32.RP R11, R4 ;  /* 0x00000004000b7306 */ /* 0x001e220000209000 */
[----:B------:R-:W-:Y:S02]  /*0100*/  IADD3 R9, PT, PT, R3, R4, RZ ;  /* 0x0000000403097210 */ /* 0x000fe40007ffe0ff */
[----:B------:R-:W-:Y:S02]  /*0110*/  ISETP.NE.U32.AND P2, PT, R4, RZ, PT ;  /* 0x000000ff0400720c */ /* 0x000fe40003f45070 */
[CC--:B------:R-:W-:Y:S02]  /*0120*/  ISETP.GE.AND P0, PT, R9.reuse, R2.reuse, PT ;  /* 0x000000020900720c */ /* 0x0c0fe40003f06270 */
[----:B------:R-:W-:Y:S02]  /*0130*/  VIMNMX R8, PT, PT, R9, R2, !PT ;  /* 0x0000000209087248 */ /* 0x000fe40007fe0100 */
[----:B------:R-:W-:-:S04]  /*0140*/  SEL R10, RZ, 0x1, P0 ;  /* 0x00000001ff0a7807 */ /* 0x000fc80000000000 */
[----:B------:R-:W-:Y:S01]  /*0150*/  IADD3 R9, PT, PT, R8, -R9, -R10 ;  /* 0x8000000908097210 */ /* 0x000fe20007ffe80a */
[----:B0-----:R-:W0:Y:S02]  /*0160*/  MUFU.RCP R11, R11 ;  /* 0x0000000b000b7308 */ /* 0x001e240000001000 */
[----:B0-----:R-:W-:-:S06]  /*0170*/  VIADD R6, R11, 0xffffffe ;  /* 0x0ffffffe0b067836 */ /* 0x001fcc0000000000 */
[----:B------:R0:W1:Y:S02]  /*0180*/  F2I.FTZ.U32.TRUNC.NTZ R7, R6 ;  /* 0x0000000600077305 */ /* 0x000064000021f000 */
[----:B0-----:R-:W-:Y:S02]  /*0190*/  IMAD.MOV.U32 R6, RZ, RZ, RZ ;  /* 0x000000ffff067224 */ /* 0x001fe400078e00ff */
[----:B-1----:R-:W-:-:S04]  /*01a0*/  IMAD.MOV R13, RZ, RZ, -R7 ;  /* 0x000000ffff0d7224 */ /* 0x002fc800078e0a07 */
[----:B------:R-:W-:-:S04]  /*01b0*/  IMAD R13, R13, R4, RZ ;  /* 0x000000040d0d7224 */ /* 0x000fc800078e02ff */
[----:B------:R-:W-:-:S06]  /*01c0*/  IMAD.HI.U32 R12, R7, R13, R6 ;  /* 0x0000000d070c7227 */ /* 0x000fcc00078e0006 */
[----:B------:R-:W-:-:S04]  /*01d0*/  IMAD.HI.U32 R7, R12, R9, RZ ;  /* 0x000000090c077227 */ /* 0x000fc800078e00ff */
[----:B------:R-:W-:-:S04]  /*01e0*/  IMAD.MOV R6, RZ, RZ, -R7 ;  /* 0x000000ffff067224 */ /* 0x000fc800078e0a07 */
[----:B------:R-:W-:-:S05]  /*01f0*/  IMAD R9, R4, R6, R9 ;  /* 0x0000000604097224 */ /* 0x000fca00078e0209 */
[----:B------:R-:W-:-:S13]  /*0200*/  ISETP.GE.U32.AND P0, PT, R9, R4, PT ;  /* 0x000000040900720c */ /* 0x000fda0003f06070 */
[----:B------:R-:W-:Y:S02]  /*0210*/  @P0 IMAD.IADD R9, R9, 0x1, -R4 ;  /* 0x0000000109090824 */ /* 0x000fe400078e0a04 */
[----:B------:R-:W-:-:S03]  /*0220*/  @P0 VIADD R7, R7, 0x1 ;  /* 0x0000000107070836 */ /* 0x000fc60000000000 */
[----:B------:R-:W-:Y:S01]  /*0230*/  ISETP.GE.U32.AND P1, PT, R9, R4, PT ;  /* 0x000000040900720c */ /* 0x000fe20003f26070 */
[----:B------:R-:W-:-:S12]  /*0240*/  IMAD.MOV.U32 R9, RZ, RZ, R3 ;  /* 0x000000ffff097224 */ /* 0x000fd800078e0003 */
[----:B------:R-:W-:Y:S02]  /*0250*/  @P1 IADD3 R7, PT, PT, R7, 0x1, RZ ;  /* 0x0000000107071810 */ /* 0x000fe40007ffe0ff */
[----:B------:R-:W-:-:S05]  /*0260*/  @!P2 LOP3.LUT R7, RZ, R4, RZ, 0x33, !PT ;  /* 0x00000004ff07a212 */ /* 0x000fca00078e33ff */
[----:B------:R-:W-:-:S05]  /*0270*/  IMAD.IADD R8, R10, 0x1, R7 ;  /* 0x000000010a087824 */ /* 0x000fca00078e0207 */
[C---:B------:R-:W-:Y:S02]  /*0280*/  LOP3.LUT R6, R8.reuse, 0x3, RZ, 0xc0, !PT ;  /* 0x0000000308067812 */ /* 0x040fe400078ec0ff */
[----:B------:R-:W-:Y:S02]  /*0290*/  ISETP.GE.U32.AND P1, PT, R8, 0x3, PT ;  /* 0x000000030800780c */ /* 0x000fe40003f26070 */
[----:B------:R-:W-:-:S13]  /*02a0*/  ISETP.NE.AND P0, PT, R6, 0x3, PT ;  /* 0x000000030600780c */ /* 0x000fda0003f05270 */
[----:B------:R-:W-:Y:S05]  /*02b0*/  @!P0 BRA `(.L_x_3) ;  /* 0x00000000004c8947 */ /* 0x000fea0003800000 */
[----:B------:R-:W0:Y:S01]  /*02c0*/  S2UR UR5, SR_CgaCtaId ;  /* 0x00000000000579c3 */ /* 0x000e220000008800 */
[----:B------:R-:W-:Y:S01]  /*02d0*/  VIADD R8, R8, 0x1 ;  /* 0x0000000108087836 */ /* 0x000fe20000000000 */
[----:B------:R-:W-:Y:S01]  /*02e0*/  UMOV UR4, 0x400 ;  /* 0x0000040000047882 */ /* 0x000fe20000000000 */
[----:B------:R-:W-:Y:S01]  /*02f0*/  LEA R15, R0, R5, 0x1 ;  /* 0x00000005000f7211 */ /* 0x000fe200078e08ff */
[----:B------:R-:W-:Y:S02]  /*0300*/  IMAD.MOV.U32 R9, RZ, RZ, R3 ;  /* 0x000000ffff097224 */ /* 0x000fe400078e0003 */
[----:B------:R-:W-:Y:S02]  /*0310*/  LOP3.LUT R8, R8, 0x3, RZ, 0xc0, !PT ;  /* 0x0000000308087812 */ /* 0x000fe400078ec0ff */
[----:B------:R-:W1:Y:S03]  /*0320*/  LDC.64 R6, c[0x0][0x380] ;  /* 0x0000e000ff067b82 */ /* 0x000e660000000a00 */
[----:B------:R-:W-:Y:S01]  /*0330*/  IMAD.MOV R8, RZ, RZ, -R8 ;  /* 0x000000ffff087224 */ /* 0x000fe200078e0a08 */
[----:B0-----:R-:W-:-:S06]  /*0340*/  ULEA UR4, UR5, UR4, 0x18 ;  /* 0x0000000405047291 */ /* 0x001fcc000f8ec0ff */
[----:B------:R-:W-:-:S07]  /*0350*/  LEA R13, R15, UR4, 0x2 ;  /* 0x000000040f0d7c11 */ /* 0x000fce000f8e10ff */
.L_x_4:
[----:B-1----:R-:W-:-:S06]  /*0360*/  IMAD.WIDE.U32 R10, R15, 0x4, R6 ;  /* 0x000000040f0a7825 */ /* 0x002fcc00078e0006 */
[----:B------:R-:W2:Y:S01]  /*0370*/  LDG.E R10, desc[UR6][R10.64] ;  /* 0x000000060a0a7981 */ /* 0x000ea2000c1e1900 */
[----:B------:R-:W-:Y:S01]  /*0380*/  VIADD R8, R8, 0x1 ;  /* 0x0000000108087836 */ /* 0x000fe20000000000 */
[----:B------:R-:W-:Y:S01]  /*0390*/  IADD3 R9, PT, PT, R9, R4, RZ ;  /* 0x0000000409097210 */ /* 0x000fe20007ffe0ff */
[----:B------:R-:W-:-:S03]  /*03a0*/  IMAD.IADD R15, R15, 0x1, R4 ;  /* 0x000000010f0f7824 */ /* 0x000fc600078e0204 */
[----:B------:R-:W-:Y:S01]  /*03b0*/  ISETP.NE.AND P0, PT, R8, RZ, PT ;  /* 0x000000ff0800720c */ /* 0x000fe20003f05270 */
[----:B--2---:R0:W-:Y:S02]  /*03c0*/  STS [R13], R10 ;  /* 0x0000000a0d007388 */ /* 0x0041e40000000800 */
[----:B0-----:R-:W-:-:S10]  /*03d0*/  IMAD R13, R4, 0x4, R13 ;  /* 0x00000004040d7824 */ /* 0x001fd400078e020d */
[----:B------:R-:W-:Y:S05]  /*03e0*/  @P0 BRA `(.L_x_4) ;  /* 0xfffffffc00dc0947 */ /* 0x000fea000383ffff */
.L_x_3:
[----:B------:R-:W-:Y:S05]  /*03f0*/  BSYNC.RECONVERGENT B1 ;  /* 0x0000000000017941 */ /* 0x000fea0003800200 */
.L_x_2:
[----:B------:R-:W-:Y:S05]  /*0400*/  @!P1 BRA `(.L_x_1) ;  /* 0x00000000006c9947 */ /* 0x000fea0003800000 */
[----:B------:R-:W0:Y:S01]  /*0410*/  S2R R11, SR_CgaCtaId ;  /* 0x00000000000b7919 */ /* 0x000e220000008800 */
[----:B------:R-:W1:Y:S01]  /*0420*/  LDC.64 R6, c[0x0][0x380] ;  /* 0x0000e000ff067b82 */ /* 0x000e620000000a00 */
[----:B------:R-:W-:-:S04]  /*0430*/  MOV R8, 0x400 ;  /* 0x0000040000087802 */ /* 0x000fc80000000f00 */
[----:B0-----:R-:W-:-:S07]  /*0440*/  LEA R8, R11, R8, 0x18 ;  /* 0x000000080b087211 */ /* 0x001fce00078ec0ff */
.L_x_5:
[----:B0-----:R-:W-:-:S04]  /*0450*/  IMAD.IADD R19, R0, 0x1, R9 ;  /* 0x0000000100137824 */ /* 0x001fc800078e0209 */
[C---:B-1----:R-:W-:Y:S01]  /*0460*/  IMAD.WIDE.U32 R12, R19.reuse, 0x4, R6 ;  /* 0x00000004130c7825 */ /* 0x042fe200078e0006 */
[----:B------:R-:W-:-:S05]  /*0470*/  IADD3 R15, PT, PT, R19, R4, RZ ;  /* 0x00000004130f7210 */ /* 0x000fca0007ffe0ff */
[C---:B------:R-:W-:Y:S01]  /*0480*/  IMAD.IADD R17, R15.reuse, 0x1, R4 ;  /* 0x000000010f117824 */ /* 0x040fe200078e0204 */
[----:B------:R-:W2:Y:S01]  /*0490*/  LDG.E R12, desc[UR6][R12.64] ;  /* 0x000000060c0c7981 */ /* 0x000ea2000c1e1900 */
[----:B------:R-:W-:-:S04]  /*04a0*/  IMAD.WIDE.U32 R14, R15, 0x4, R6 ;  /* 0x000000040f0e7825 */ /* 0x000fc800078e0006 */
[C---:B------:R-:W-:Y:S02]  /*04b0*/  IMAD.IADD R11, R17.reuse, 0x1, R4 ;  /* 0x00000001110b7824 */ /* 0x040fe400078e0204 */
[--C-:B------:R-:W-:Y:S01]  /*04c0*/  IMAD.WIDE.U32 R16, R17, 0x4, R6.reuse ;  /* 0x0000000411107825 */ /* 0x100fe200078e0006 */
[----:B------:R-:W3:Y:S03]  /*04d0*/  LDG.E R14, desc[UR6][R14.64] ;  /* 0x000000060e0e7981 */ /* 0x000ee6000c1e1900 */
[----:B------:R-:W-:Y:S02]  /*04e0*/  IMAD.WIDE.U32 R10, R11, 0x4, R6 ;  /* 0x000000040b0a7825 */ /* 0x000fe400078e0006 */
[----:B------:R-:W4:Y:S04]  /*04f0*/  LDG.E R16, desc[UR6][R16.64] ;  /* 0x0000000610107981 */ /* 0x000f28000c1e1900 */
[----:B------:R-:W5:Y:S01]  /*0500*/  LDG.E R10, desc[UR6][R10.64] ;  /* 0x000000060a0a7981 */ /* 0x000f62000c1e1900 */
[----:B------:R-:W-:-:S05]  /*0510*/  IMAD R19, R19, 0x4, R8 ;  /* 0x0000000413137824 */ /* 0x000fca00078e0208 */
[----:B------:R-:W-:-:S05]  /*0520*/  LEA R21, R4, R19, 0x2 ;  /* 0x0000001304157211 */ /* 0x000fca00078e10ff */
[----:B------:R-:W-:-:S04]  /*0530*/  IMAD R23, R4, 0x4, R21 ;  /* 0x0000000404177824 */ /* 0x000fc800078e0215 */
[C---:B------:R-:W-:Y:S02]  /*0540*/  IMAD R25, R4.reuse, 0x4, R23 ;  /* 0x0000000404197824 */ /* 0x040fe400078e0217 */
[----:B------:R-:W-:-:S05]  /*0550*/  IMAD R9, R4, 0x4, R9 ;  /* 0x0000000404097824 */ /* 0x000fca00078e0209 */
[----:B------:R-:W-:Y:S01]  /*0560*/  ISETP.GE.AND P0, PT, R9, R2, PT ;  /* 0x000000020900720c */ /* 0x000fe20003f06270 */
[----:B--2---:R0:W-:Y:S04]  /*0570*/  STS [R19], R12 ;  /* 0x0000000c13007388 */ /* 0x0041e80000000800 */
[----:B---3--:R0:W-:Y:S04]  /*0580*/  STS [R21], R14 ;  /* 0x0000000e15007388 */ /* 0x0081e80000000800 */
[----:B----4-:R0:W-:Y:S04]  /*0590*/  STS [R23], R16 ;  /* 0x0000001017007388 */ /* 0x0101e80000000800 */
[----:B-----5:R0:W-:Y:S01]  /*05a0*/  STS [R25], R10 ;  /* 0x0000000a19007388 */ /* 0x0201e20000000800 */
[----:B------:R-:W-:Y:S05]  /*05b0*/  @!P0 BRA `(.L_x_5) ;  /* 0xfffffffc00a48947 */ /* 0x000fea000383ffff */
.L_x_1:
[----:B------:R-:W-:Y:S05]  /*05c0*/  BSYNC.RECONVERGENT B0 ;  /* 0x0000000000007941 */ /* 0x000fea0003800200 */
.L_x_0:
[----:B------:R-:W1:Y:S02]  /*05d0*/  LDCU UR4, c[0x0][0x388] ;  /* 0x00007100ff0477ac */ /* 0x000e640008000800 */
[----:B-1----:R-:W-:-:S09]  /*05e0*/  UISETP.GE.AND UP0, UPT, UR4, 0x1, UPT ;  /* 0x000000010400788c */ /* 0x002fd2000bf06270 */
[----:B------:R-:W-:Y:S05]  /*05f0*/  BRA.U !UP0, `(.L_x_6) ;  /* 0x0000000508987547 */ /* 0x000fea000b800000 */
[----:B------:R-:W1:Y:S01]  /*0600*/  LDC R13, c[0x0][0x38c] ;  /* 0x0000e300ff0d7b82 */ /* 0x000e620000000800 */
[----:B------:R-:W-:Y:S01]  /*0610*/  UMOV UR4, 0x400 ;  /* 0x0000040000047882 */ /* 0x000fe20000000000 */
[----:B0-----:R-:W-:-:S06]  /*0620*/  HFMA2 R14, -RZ, RZ, 0, 0 ;  /* 0x00000000ff0e7431 */ /* 0x001fcc00000001ff */
[----:B------:R-:W0:Y:S01]  /*0630*/  S2UR UR5, SR_CgaCtaId ;  /* 0x00000000000579c3 */ /* 0x000e220000008800 */
[----:B-1----:R-:W1:Y:S01]  /*0640*/  I2F.U32.RP R4, R13 ;  /* 0x0000000d00047306 */ /* 0x002e620000209000 */
[----:B------:R-:W-:Y:S01]  /*0650*/  IMAD.IADD R7, R3, 0x1, R13 ;  /* 0x0000000103077824 */ /* 0x000fe200078e020d */
[----:B------:R-:W-:-:S04]  /*0660*/  ISETP.NE.U32.AND P2, PT, R13, RZ, PT ;  /* 0x000000ff0d00720c */ /* 0x000fc80003f45070 */
[CC--:B------:R-:W-:Y:S02]  /*0670*/  ISETP.GE.AND P0, PT, R7.reuse, R2.reuse, PT ;  /* 0x000000020700720c */ /* 0x0c0fe40003f06270 */
[----:B------:R-:W-:Y:S01]  /*0680*/  VIMNMX R2, PT, PT, R7, R2, !PT ;  /* 0x0000000207027248 */ /* 0x000fe20007fe0100 */
[----:B0-----:R-:W-:Y:S01]  /*0690*/  ULEA UR5, UR5, UR4, 0x18 ;  /* 0x0000000405057291 */ /* 0x001fe2000f8ec0ff */
[----:B------:R-:W-:Y:S02]  /*06a0*/  SEL R10, RZ, 0x1, P0 ;  /* 0x00000001ff0a7807 */ /* 0x000fe40000000000 */
[----:B------:R-:W-:Y:S02]  /*06b0*/  UMOV UR4, URZ ;  /* 0x000000ff00047c82 */ /* 0x000fe40008000000 */
[----:B------:R-:W-:Y:S01]  /*06c0*/  IADD3 R2, PT, PT, R2, -R7, -R10 ;  /* 0x8000000702027210 */ /* 0x000fe20007ffe80a */
[----:B-1----:R-:W0:Y:S02]  /*06d0*/  MUFU.RCP R4, R4 ;  /* 0x0000000400047308 */ /* 0x002e240000001000 */
[----:B0-----:R-:W-:-:S02]  /*06e0*/  IADD3 R8, PT, PT, R4, 0xffffffe, RZ ;  /* 0x0ffffffe04087810 */ /* 0x001fc40007ffe0ff */
[----:B------:R-:W-:-:S04]  /*06f0*/  LEA R4, R0, UR5, 0x2 ;  /* 0x0000000500047c11 */ /* 0x000fc8000f8e10ff */
[----:B------:R0:W1:Y:S02]  /*0700*/  F2I.FTZ.U32.TRUNC.NTZ R9, R8 ;  /* 0x0000000800097305 */ /* 0x000064000021f000 */
[----:B0-----:R-:W-:Y:S02]  /*0710*/  IMAD.MOV.U32 R8, RZ, RZ, RZ ;  /* 0x000000ffff087224 */ /* 0x001fe400078e00ff */
[----:B-1----:R-:W-:-:S04]  /*0720*/  IMAD.MOV R6, RZ, RZ, -R9 ;  /* 0x000000ffff067224 */ /* 0x002fc800078e0a09 */
[----:B------:R-:W-:Y:S01]  /*0730*/  IMAD R11, R6, R13, RZ ;  /* 0x0000000d060b7224 */ /* 0x000fe200078e02ff */
[----:B------:R-:W-:-:S03]  /*0740*/  LEA R6, R5, R4, 0x2 ;  /* 0x0000000405067211 */ /* 0x000fc600078e10ff */
[----:B------:R-:W-:-:S04]  /*0750*/  IMAD.HI.U32 R11, R9, R11, R8 ;  /* 0x0000000b090b7227 */ /* 0x000fc800078e0008 */
[----:B------:R-:W-:Y:S02]  /*0760*/  IMAD.IADD R8, R7, 0x1, R13 ;  /* 0x0000000107087824 */ /* 0x000fe400078e020d */
[----:B------:R-:W-:-:S04]  /*0770*/  IMAD.HI.U32 R11, R11, R2, RZ ;  /* 0x000000020b0b7227 */ /* 0x000fc800078e00ff */
[----:B------:R-:W-:Y:S01]  /*0780*/  IMAD.IADD R19, R8, 0x1, R13 ;  /* 0x0000000108137824 */ /* 0x000fe200078e020d */
[----:B------:R-:W-:-:S05]  /*0790*/  IADD3 R9, PT, PT, -R11, RZ, RZ ;  /* 0x000000ff0b097210 */ /* 0x000fca0007ffe1ff */
[C---:B------:R-:W-:Y:S02]  /*07a0*/  IMAD R2, R13.reuse, R9, R2 ;  /* 0x000000090d027224 */ /* 0x040fe400078e0202 */
[----:B------:R-:W-:-:S03]  /*07b0*/  IMAD R9, R13, 0x4, R6 ;  /* 0x000000040d097824 */ /* 0x000fc600078e0206 */
[----:B------:R-:W-:-:S13]  /*07c0*/  ISETP.GE.U32.AND P0, PT, R2, R13, PT ;  /* 0x0000000d0200720c */ /* 0x000fda0003f06070 */
[----:B------:R-:W-:Y:S02]  /*07d0*/  @P0 IMAD.IADD R2, R2, 0x1, -R13 ;  /* 0x0000000102020824 */ /* 0x000fe400078e0a0d */
[----:B------:R-:W-:-:S03]  /*07e0*/  @P0 VIADD R11, R11, 0x1 ;  /* 0x000000010b0b0836 */ /* 0x000fc60000000000 */
[----:B------:R-:W-:-:S13]  /*07f0*/  ISETP.GE.U32.AND P1, PT, R2, R13, PT ;  /* 0x0000000d0200720c */ /* 0x000fda0003f26070 */
[----:B------:R-:W-:Y:S01]  /*0800*/  @P1 VIADD R11, R11, 0x1 ;  /* 0x000000010b0b1836 */ /* 0x000fe20000000000 */
[----:B------:R-:W-:-:S05]  /*0810*/  @!P2 LOP3.LUT R11, RZ, R13, RZ, 0x33, !PT ;  /* 0x0000000dff0ba212 */ /* 0x000fca00078e33ff */
[----:B------:R-:W-:Y:S02]  /*0820*/  IMAD.IADD R10, R10, 0x1, R11 ;  /* 0x000000010a0a7824 */ /* 0x000fe400078e020b */
[----:B------:R-:W-:-:S07]  /*0830*/  IMAD R11, R13, 0x4, R9 ;  /* 0x000000040d0b7824 */ /* 0x000fce00078e0209 */
.L_x_12:
[----:B0-----:R-:W0:Y:S01]  /*0840*/  LDC R2, c[0x0][0x390] ;  /* 0x0000e400ff027b82 */ /* 0x001e220000000800 */
[----:B------:R-:W1:Y:S01]  /*0850*/  LDCU UR8, c[0x0][0x388] ;  /* 0x00007100ff0877ac */ /* 0x000e620008000800 */
[----:B------:R-:W-:Y:S01]  /*0860*/  BSSY.RECONVERGENT B0, `(.L_x_7) ;  /* 0x000003e000007945 */ /* 0x000fe20003800200 */
[----:B------:R-:W-:-:S04]  /*0870*/  UIADD3 UR4, UPT, UPT, UR4, 0x1, URZ ;  /* 0x0000000104047890 */ /* 0x000fc8000fffe0ff */
[----:B-1----:R-:W-:Y:S01]  /*0880*/  UISETP.NE.AND UP0, UPT, UR4, UR8, UPT ;  /* 0x000000080400728c */ /* 0x002fe2000bf05270 */
[----:B0-----:R-:W-:-:S13]  /*0890*/  ISETP.GE.AND P0, PT, R3, R2, PT ;  /* 0x000000020300720c */ /* 0x001fda0003f06270 */
[----:B------:R-:W-:Y:S05]  /*08a0*/  @P0 BRA `(.L_x_8) ;  /* 0x0000000000e40947 */ /* 0x000fea0003800000 */
[----:B------:R-:W0:Y:S01]  /*08b0*/  LDC R12, c[0x0][0x38c] ;  /* 0x0000e300ff0c7b82 */ /* 0x000e220000000800 */
[C---:B------:R-:W-:Y:S01]  /*08c0*/  LOP3.LUT R16, R10.reuse, 0x3, RZ, 0xc0, !PT ;  /* 0x000000030a107812 */ /* 0x040fe200078ec0ff */
[----:B------:R-:W-:Y:S01]  /*08d0*/  BSSY.RECONVERGENT B1, `(.L_x_9) ;  /* 0x000001a000017945 */ /* 0x000fe20003800200 */
[----:B------:R-:W-:Y:S01]  /*08e0*/  ISETP.GE.U32.AND P0, PT, R10, 0x3, PT ;  /* 0x000000030a00780c */ /* 0x000fe20003f06070 */
[----:B------:R-:W-:Y:S01]  /*08f0*/  IMAD.MOV.U32 R13, RZ, RZ, R3 ;  /* 0x000000ffff0d7224 */ /* 0x000fe200078e0003 */
[----:B------:R-:W-:-:S13]  /*0900*/  ISETP.NE.AND P1, PT, R16, 0x3, PT ;  /* 0x000000031000780c */ /* 0x000fda0003f25270 */
[----:B------:R-:W-:Y:S05]  /*0910*/  @!P1 BRA `(.L_x_10) ;  /* 0x0000000000549947 */ /* 0x000fea0003800000 */
[----:B------:R-:W1:Y:S01]  /*0920*/  LDS R15, [R6] ;  /* 0x00000000060f7984 */ /* 0x000e620000000800 */
[----:B------:R-:W-:Y:S02]  /*0930*/  ISETP.NE.AND P1, PT, R16, RZ, PT ;  /* 0x000000ff1000720c */ /* 0x000fe40003f25270 */
[----:B------:R-:W-:Y:S02]  /*0940*/  MOV R13, R7 ;  /* 0x00000007000d7202 */ /* 0x000fe40000000f00 */
[----:B-1----:R-:W-:-:S05]  /*0950*/  VIMNMX R17, PT, PT, R14, R15, !PT ;  /* 0x0000000f0e117248 */ /* 0x002fca0007fe0100 */
[----:B------:R-:W-:Y:S04]  /*0960*/  STS [R6], R17 ;  /* 0x0000001106007388 */ /* 0x000fe80000000800 */
[----:B------:R-:W1:Y:S02]  /*0970*/  LDS R14, [R4] ;  /* 0x00000000040e7984 */ /* 0x000e640000000800 */
[----:B-1----:R-:W-:Y:S01]  /*0980*/  VIADDMNMX R14, R14, 0xa, R15, !PT ;  /* 0x0000000a0e0e7846 */ /* 0x002fe2000780010f */
[----:B------:R-:W-:Y:S06]  /*0990*/  @!P1 BRA `(.L_x_10) ;  /* 0x0000000000349947 */ /* 0x000fec0003800000 */
[----:B------:R-:W1:Y:S01]  /*09a0*/  LDS R13, [R9] ;  /* 0x00000000090d7984 */ /* 0x000e620000000800 */
[----:B------:R-:W-:Y:S02]  /*09b0*/  ISETP.NE.AND P1, PT, R16, 0x1, PT ;  /* 0x000000011000780c */ /* 0x000fe40003f25270 */
[----:B-1----:R-:W-:-:S05]  /*09c0*/  VIMNMX R16, PT, PT, R14, R13, !PT ;  /* 0x0000000d0e107248 */ /* 0x002fca0007fe0100 */
[----:B------:R-:W-:Y:S04]  /*09d0*/  STS [R9], R16 ;  /* 0x0000001009007388 */ /* 0x000fe80000000800 */
[----:B------:R-:W1:Y:S04]  /*09e0*/  LDS R14, [R4] ;  /* 0x00000000040e7984 */ /* 0x000e680000000800 */
[----:B------:R-:W2:Y:S01]  /*09f0*/  @P1 LDS R15, [R11] ;  /* 0x000000000b0f1984 */ /* 0x000ea20000000800 */
[----:B-1----:R-:W-:Y:S01]  /*0a00*/  VIADDMNMX R14, R14, 0xa, R13, !PT ;  /* 0x0000000a0e0e7846 */ /* 0x002fe2000780010d */
[----:B------:R-:W-:-:S02]  /*0a10*/  IMAD.MOV.U32 R13, RZ, RZ, R8 ;  /* 0x000000ffff0d7224 */ /* 0x000fc400078e0008 */
[----:B------:R-:W-:Y:S01]  /*0a20*/  @P1 IMAD.MOV.U32 R13, RZ, RZ, R19 ;  /* 0x000000ffff0d1224 */ /* 0x000fe200078e0013 */
[----:B--2---:R-:W-:-:S05]  /*0a30*/  @P1 VIMNMX R18, PT, PT, R14, R15, !PT ;  /* 0x0000000f0e121248 */ /* 0x004fca0007fe0100 */
[----:B------:R-:W-:Y:S04]  /*0a40*/  @P1 STS [R11], R18 ;  /* 0x000000120b001388 */ /* 0x000fe80000000800 */
[----:B------:R-:W1:Y:S02]  /*0a50*/  @P1 LDS R20, [R4] ;  /* 0x0000000004141984 */ /* 0x000e640000000800 */
[----:B-1----:R-:W-:-:S07]  /*0a60*/  @P1 VIADDMNMX R14, R20, 0xa, R15, !PT ;  /* 0x0000000a140e1846 */ /* 0x002fce000780010f */
.L_x_10:
[----:B------:R-:W-:Y:S05]  /*0a70*/  BSYNC.RECONVERGENT B1 ;  /* 0x0000000000017941 */ /* 0x000fea0003800200 */
.L_x_9:
[----:B------:R-:W-:Y:S05]  /*0a80*/  @!P0 BRA `(.L_x_8) ;  /* 0x00000000006c8947 */ /* 0x000fea0003800000 */
.L_x_11:
[----:B------:R-:W-:Y:S01]  /*0a90*/  LEA R15, R13, UR5, 0x2 ;  /* 0x000000050d0f7c11 */ /* 0x000fe2000f8e10ff */
[----:B0-----:R-:W-:-:S04]  /*0aa0*/  IMAD R13, R12, 0x4, R13 ;  /* 0x000000040c0d7824 */ /* 0x001fc800078e020d */
[----:B------:R-:W0:Y:S01]  /*0ab0*/  LDS R17, [R15] ;  /* 0x000000000f117984 */ /* 0x000e220000000800 */
[----:B------:R-:W-:Y:S01]  /*0ac0*/  IMAD R21, R12, 0x4, R15 ;  /* 0x000000040c157824 */ /* 0x000fe200078e020f */
[----:B------:R-:W-:Y:S02]  /*0ad0*/  ISETP.GE.AND P0, PT, R13, R2, PT ;  /* 0x000000020d00720c */ /* 0x000fe40003f06270 */
[----:B0-----:R-:W-:-:S05]  /*0ae0*/  VIMNMX R14, PT, PT, R17, R14, !PT ;  /* 0x0000000e110e7248 */ /* 0x001fca0007fe0100 */
[----:B------:R-:W-:Y:S04]  /*0af0*/  STS [R15], R14 ;  /* 0x0000000e0f007388 */ /* 0x000fe80000000800 */
[----:B------:R-:W0:Y:S04]  /*0b00*/  LDS R16, [R4] ;  /* 0x0000000004107984 */ /* 0x000e280000000800 */
[----:B------:R-:W1:Y:S01]  /*0b10*/  LDS R23, [R21] ;  /* 0x0000000015177984 */ /* 0x000e620000000800 */
[----:B0-----:R-:W-:Y:S02]  /*0b20*/  VIADDMNMX R16, R16, 0xa, R17, !PT ;  /* 0x0000000a10107846 */ /* 0x001fe40007800111 */
[----:B------:R-:W-:-:S02]  /*0b30*/  LEA R17, R12, R21, 0x2 ;  /* 0x000000150c117211 */ /* 0x000fc400078e10ff */
[----:B-1----:R-:W-:-:S03]  /*0b40*/  VIMNMX R16, PT, PT, R16, R23, !PT ;  /* 0x0000001710107248 */ /* 0x002fc60007fe0100 */
[----:B------:R-:W-:Y:S02]  /*0b50*/  IMAD R15, R12, 0x4, R17 ;  /* 0x000000040c0f7824 */ /* 0x000fe400078e0211 */
[----:B------:R-:W-:Y:S04]  /*0b60*/  STS [R21], R16 ;  /* 0x0000001015007388 */ /* 0x000fe80000000800 */
[----:B------:R-:W0:Y:S04]  /*0b70*/  LDS R18, [R4] ;  /* 0x0000000004127984 */ /* 0x000e280000000800 */
[----:B------:R-:W1:Y:S01]  /*0b80*/  LDS R25, [R17] ;  /* 0x0000000011197984 */ /* 0x000e620000000800 */
[----:B0-----:R-:W-:-:S04]  /*0b90*/  VIADDMNMX R18, R18, 0xa, R23, !PT ;  /* 0x0000000a12127846 */ /* 0x001fc80007800117 */
[----:B-1----:R-:W-:-:S05]  /*0ba0*/  VIMNMX R18, PT, PT, R18, R25, !PT ;  /* 0x0000001912127248 */ /* 0x002fca0007fe0100 */
[----:B------:R-:W-:Y:S04]  /*0bb0*/  STS [R17], R18 ;  /* 0x0000001211007388 */ /* 0x000fe80000000800 */
[----:B------:R-:W0:Y:S04]  /*0bc0*/  LDS R14, [R4] ;  /* 0x00000000040e7984 */ /* 0x000e280000000800 */
[----:B------:R-:W1:Y:S01]  /*0bd0*/  LDS R23, [R15] ;  /* 0x000000000f177984 */ /* 0x000e620000000800 */
[----:B0-----:R-:W-:-:S04]  /*0be0*/  VIADDMNMX R14, R14, 0xa, R25, !PT ;  /* 0x0000000a0e0e7846 */ /* 0x001fc80007800119 */
[----:B-1----:R-:W-:-:S05]  /*0bf0*/  VIMNMX R20, PT, PT, R14, R23, !PT ;  /* 0x000000170e147248 */ /* 0x002fca0007fe0100 */
[----:B------:R-:W-:Y:S04]  /*0c00*/  STS [R15], R20 ;  /* 0x000000140f007388 */ /* 0x000fe80000000800 */
[----:B------:R-:W0:Y:S02]  /*0c10*/  LDS R14, [R4] ;  /* 0x00000000040e7984 */ /* 0x000e240000000800 */
[----:B0-----:R-:W-:Y:S01]  /*0c20*/  VIADDMNMX R14, R14, 0xa, R23, !PT ;  /* 0x0000000a0e0e7846 */ /* 0x001fe20007800117 */
[----:B------:R-:W-:Y:S06]  /*0c30*/  @!P0 BRA `(.L_x_11) ;  /* 0xfffffffc00948947 */ /* 0x000fec000383ffff */
.L_x_8:
[----:B------:R-:W-:Y:S05]  /*0c40*/  BSYNC.RECONVERGENT B0 ;  /* 0x0000000000007941 */ /* 0x000fea0003800200 */
.L_x_7:
[----:B------:R-:W-:Y:S05]  /*0c50*/  BRA.U UP0, `(.L_x_12) ;  /* 0xfffffff900f87547 */ /* 0x000fea000b83ffff */
.L_x_6:
[----:B------:R-:W-:-:S13]  /*0c60*/  ISETP.GE.AND P0, PT, R3, R2, PT ;  /* 0x000000020300720c */ /* 0x000fda0003f06270 */
[----:B------:R-:W-:Y:S05]  /*0c70*/  @P0 EXIT ;  /* 0x000000000000094d */ /* 0x000fea0003800000 */
[----:B------:R-:W1:Y:S01]  /*0c80*/  LDC R4, c[0x0][0x38c] ;  /* 0x0000e300ff047b82 */ /* 0x000e620000000800 */
[----:B------:R-:W-:Y:S01]  /*0c90*/  BSSY.RECONVERGENT B0, `(.L_x_13) ;  /* 0x000002f000007945 */ /* 0x000fe20003800200 */
[----:B-1----:R-:W1:Y:S01]  /*0ca0*/  I2F.U32.RP R11, R4 ;  /* 0x00000004000b7306 */ /* 0x002e620000209000 */
[----:B------:R-:W-:Y:S01]  /*0cb0*/  IMAD.IADD R9, R3, 0x1, R4 ;  /* 0x0000000103097824 */ /* 0x000fe200078e0204 */
[----:B------:R-:W-:-:S04]  /*0cc0*/  ISETP.NE.U32.AND P2, PT, R4, RZ, PT ;  /* 0x000000ff0400720c */ /* 0x000fc80003f45070 */
[CC--:B------:R-:W-:Y:S02]  /*0cd0*/  ISETP.GE.AND P0, PT, R9.reuse, R2.reuse, PT ;  /* 0x000000020900720c */ /* 0x0c0fe40003f06270 */
[----:B------:R-:W-:Y:S02]  /*0ce0*/  VIMNMX R8, PT, PT, R9, R2, !PT ;  /* 0x0000000209087248 */ /* 0x000fe40007fe0100 */
[----:B0-----:R-:W-:-:S04]  /*0cf0*/  SEL R10, RZ, 0x1, P0 ;  /* 0x00000001ff0a7807 */ /* 0x001fc80000000000 */
[----:B------:R-:W-:Y:S01]  /*0d00*/  IADD3 R9, PT, PT, R8, -R9, -R10 ;  /* 0x8000000908097210 */ /* 0x000fe20007ffe80a */
[----:B-1----:R-:W0:Y:S02]  /*0d10*/  MUFU.RCP R11, R11 ;  /* 0x0000000b000b7308 */ /* 0x002e240000001000 */
[----:B0-----:R-:W-:-:S06]  /*0d20*/  VIADD R6, R11, 0xffffffe ;  /* 0x0ffffffe0b067836 */ /* 0x001fcc0000000000 */
[----:B------:R0:W1:Y:S02]  /*0d30*/  F2I.FTZ.U32.TRUNC.NTZ R7, R6 ;  /* 0x0000000600077305 */ /* 0x000064000021f000 */
[----:B0-----:R-:W-:Y:S01]  /*0d40*/  IMAD.MOV.U32 R6, RZ, RZ, RZ ;  /* 0x000000ffff067224 */ /* 0x001fe200078e00ff */
[----:B-1----:R-:W-:-:S05]  /*0d50*/  IADD3 R13, PT, PT, RZ, -R7, RZ ;  /* 0x80000007ff0d7210 */ /* 0x002fca0007ffe0ff */
[----:B------:R-:W-:-:S04]  /*0d60*/  IMAD R13, R13, R4, RZ ;  /* 0x000000040d0d7224 */ /* 0x000fc800078e02ff */
[----:B------:R-:W-:-:S06]  /*0d70*/  IMAD.HI.U32 R12, R7, R13, R6 ;  /* 0x0000000d070c7227 */ /* 0x000fcc00078e0006 */
[----:B------:R-:W-:-:S04]  /*0d80*/  IMAD.HI.U32 R7, R12, R9, RZ ;  /* 0x000000090c077227 */ /* 0x000fc800078e00ff */
[----:B------:R-:W-:-:S04]  /*0d90*/  IMAD.MOV R6, RZ, RZ, -R7 ;  /* 0x000000ffff067224 */ /* 0x000fc800078e0a07 */
[----:B------:R-:W-:-:S05]  /*0da0*/  IMAD R9, R4, R6, R9 ;  /* 0x0000000604097224 */ /* 0x000fca00078e0209 */
[----:B------:R-:W-:-:S13]  /*0db0*/  ISETP.GE.U32.AND P0, PT, R9, R4, PT ;  /* 0x000000040900720c */ /* 0x000fda0003f06070 */
[----:B------:R-:W-:Y:S01]  /*0dc0*/  @P0 IADD3 R9, PT, PT, R9, -R4, RZ ;  /* 0x8000000409090210 */ /* 0x000fe20007ffe0ff */
[----:B------:R-:W-:-:S03]  /*0dd0*/  @P0 VIADD R7, R7, 0x1 ;  /* 0x0000000107070836 */ /* 0x000fc60000000000 */
[----:B------:R-:W-:-:S13]  /*0de0*/  ISETP.GE.U32.AND P1, PT, R9, R4, PT ;  /* 0x000000040900720c */ /* 0x000fda0003f26070 */
[----:B------:R-:W-:Y:S01]  /*0df0*/  @P1 VIADD R7, R7, 0x1 ;  /* 0x0000000107071836 */ /* 0x000fe20000000000 */
[----:B------:R-:W-:-:S05]  /*0e00*/  @!P2 LOP3.LUT R7, RZ, R4, RZ, 0x33, !PT ;  /* 0x00000004ff07a212 */ /* 0x000fca00078e33ff */
[----:B------:R-:W-:-:S05]  /*0e10*/  IMAD.IADD R6, R10, 0x1, R7 ;  /* 0x000000010a067824 */ /* 0x000fca00078e0207 */
[C---:B------:R-:W-:Y:S02]  /*0e20*/  LOP3.LUT R7, R6.reuse, 0x3, RZ, 0xc0, !PT ;  /* 0x0000000306077812 */ /* 0x040fe400078ec0ff */
[----:B------:R-:W-:Y:S02]  /*0e30*/  ISETP.GE.U32.AND P1, PT, R6, 0x3, PT ;  /* 0x000000030600780c */ /* 0x000fe40003f26070 */
[----:B------:R-:W-:-:S13]  /*0e40*/  ISETP.NE.AND P0, PT, R7, 0x3, PT ;  /* 0x000000030700780c */ /* 0x000fda0003f05270 */
[----:B------:R-:W-:Y:S05]  /*0e50*/  @!P0 BRA `(.L_x_14) ;  /* 0x0000000000488947 */ /* 0x000fea0003800000 */
[----:B------:R-:W0:Y:S01]  /*0e60*/  S2UR UR5, SR_CgaCtaId ;  /* 0x00000000000579c3 */ /* 0x000e220000008800 */
[----:B------:R-:W-:Y:S01]  /*0e70*/  IADD3 R6, PT, PT, R6, 0x1, RZ ;  /* 0x0000000106067810 */ /* 0x000fe20007ffe0ff */
[----:B------:R-:W-:Y:S01]  /*0e80*/  UMOV UR4, 0x400 ;  /* 0x0000040000047882 */ /* 0x000fe20000000000 */
[----:B------:R-:W-:Y:S02]  /*0e90*/  IMAD R5, R0, 0x2, R5 ;  /* 0x0000000200057824 */ /* 0x000fe400078e0205 */
[----:B------:R-:W-:-:S03]  /*0ea0*/  LOP3.LUT R6, R6, 0x3, RZ, 0xc0, !PT ;  /* 0x0000000306067812 */ /* 0x000fc600078ec0ff */
[----:B------:R-:W1:Y:S02]  /*0eb0*/  LDC.64 R8, c[0x0][0x380] ;  /* 0x0000e000ff087b82 */ /* 0x000e640000000a00 */
[----:B------:R-:W-:Y:S01]  /*0ec0*/  IMAD.MOV R10, RZ, RZ, -R6 ;  /* 0x000000ffff0a7224 */ /* 0x000fe200078e0a06 */
[----:B0-----:R-:W-:-:S06]  /*0ed0*/  ULEA UR4, UR5, UR4, 0x18 ;  /* 0x0000000405047291 */ /* 0x001fcc000f8ec0ff */
[----:B------:R-:W-:-:S07]  /*0ee0*/  LEA R11, R5, UR4, 0x2 ;  /* 0x00000004050b7c11 */ /* 0x000fce000f8e10ff */
.L_x_15:
[----:B0-----:R0:W2:Y:S01]  /*0ef0*/  LDS R13, [R11] ;  /* 0x000000000b0d7984 */ /* 0x0010a20000000800 */
[----:B-1----:R-:W-:Y:S01]  /*0f00*/  IMAD.WIDE.U32 R6, R5, 0x4, R8 ;  /* 0x0000000405067825 */ /* 0x002fe200078e0008 */
[----:B------:R-:W-:-:S03]  /*0f10*/  IADD3 R3, PT, PT, R3, R4, RZ ;  /* 0x0000000403037210 */ /* 0x000fc60007ffe0ff */
[----:B------:R-:W-:Y:S02]  /*0f20*/  VIADD R10, R10, 0x1 ;  /* 0x000000010a0a7836 */ /* 0x000fe40000000000 */
[----:B------:R-:W-:Y:S02]  /*0f30*/  IMAD.IADD R5, R5, 0x1, R4 ;  /* 0x0000000105057824 */ /* 0x000fe400078e0204 */
[----:B0-----:R-:W-:Y:S01]  /*0f40*/  IMAD R11, R4, 0x4, R11 ;  /* 0x00000004040b7824 */ /* 0x001fe200078e020b */
[----:B------:R-:W-:Y:S01]  /*0f50*/  ISETP.NE.AND P0, PT, R10, RZ, PT ;  /* 0x000000ff0a00720c */ /* 0x000fe20003f05270 */
[----:B--2---:R0:W-:-:S12]  /*0f60*/  STG.E desc[UR6][R6.64], R13 ;  /* 0x0000000d06007986 */ /* 0x0041d8000c101906 */
[----:B------:R-:W-:Y:S05]  /*0f70*/  @P0 BRA `(.L_x_15) ;  /* 0xfffffffc00dc0947 */ /* 0x000fea000383ffff */
.L_x_14:
[----:B------:R-:W-:Y:S05]  /*0f80*/  BSYNC.RECONVERGENT B0 ;  /* 0x0000000000007941 */ /* 0x000fea0003800200 */
.L_x_13:
[----:B------:R-:W-:Y:S05]  /*0f90*/  @!P1 EXIT ;  /* 0x000000000000994d */ /* 0x000fea0003800000 */
[----:B------:R-:W1:Y:S01]  /*0fa0*/  S2UR UR5, SR_CgaCtaId ;  /* 0x00000000000579c3 */ /* 0x000e620000008800 */
[----:B------:R-:W-:-:S07]  /*0fb0*/  UMOV UR4, 0x400 ;  /* 0x0000040000047882 */ /* 0x000fce0000000000 */
[----:B0-----:R-:W0:Y:S01]  /*0fc0*/  LDC.64 R6, c[0x0][0x380] ;  /* 0x0000e000ff067b82 */ /* 0x001e220000000a00 */
[----:B-1----:R-:W-:-:S12]  /*0fd0*/  ULEA UR4, UR5, UR4, 0x18 ;  /* 0x0000000405047291 */ /* 0x002fd8000f8ec0ff */
.L_x_16:
[--C-:B----4-:R-:W-:Y:S02]  /*0fe0*/  IMAD.IADD R9, R0, 0x1, R3.reuse ;  /* 0x0000000100097824 */ /* 0x110fe400078e0203 */
[C---:B------:R-:W-:Y:S02]  /*0ff0*/  IMAD R3, R4.reuse, 0x4, R3 ;  /* 0x0000000404037824 */ /* 0x040fe400078e0203 */
[C---:B------:R-:W-:Y:S01]  /*1000*/  IMAD.IADD R11, R9.reuse, 0x1, R4 ;  /* 0x00000001090b7824 */ /* 0x040fe200078e0204 */
[C---:B------:R-:W-:Y:S01]  /*1010*/  LEA R5, R9.reuse, UR4, 0x2 ;  /* 0x0000000409057c11 */ /* 0x040fe2000f8e10ff */
[--C-:B0-----:R-:W-:Y:S01]  /*1020*/  IMAD.WIDE.U32 R8, R9, 0x4, R6.reuse ;  /* 0x0000000409087825 */ /* 0x101fe200078e0006 */
[----:B------:R-:W-:Y:S02]  /*1030*/  ISETP.GE.AND P0, PT, R3, R2, PT ;  /* 0x000000020300720c */ /* 0x000fe40003f06270 */
[----:B------:R-:W-:Y:S02]  /*1040*/  LEA R17, R4, R5, 0x2 ;  /* 0x0000000504117211 */ /* 0x000fe400078e10ff */
[----:B------:R-:W0:Y:S01]  /*1050*/  LDS R5, [R5] ;  /* 0x0000000005057984 */ /* 0x000e220000000800 */
[C---:B------:R-:W-:Y:S01]  /*1060*/  IADD3 R13, PT, PT, R11.reuse, R4, RZ ;  /* 0x000000040b0d7210 */ /* 0x040fe20007ffe0ff */
[----:B------:R-:W-:-:S04]  /*1070*/  IMAD.WIDE.U32 R10, R11, 0x4, R6 ;  /* 0x000000040b0a7825 */ /* 0x000fc800078e0006 */
[C---:B------:R-:W-:Y:S02]  /*1080*/  IMAD R19, R4.reuse, 0x4, R17 ;  /* 0x0000000404137824 */ /* 0x040fe400078e0211 */
[----:B------:R-:W1:Y:S01]  /*1090*/  LDS R17, [R17] ;  /* 0x0000000011117984 */ /* 0x000e620000000800 */
[C---:B------:R-:W-:Y:S02]  /*10a0*/  IMAD.IADD R15, R13.reuse, 0x1, R4 ;  /* 0x000000010d0f7824 */ /* 0x040fe400078e0204 */
[----:B------:R-:W-:Y:S02]  /*10b0*/  IMAD R16, R4, 0x4, R19 ;  /* 0x0000000404107824 */ /* 0x000fe400078e0213 */
[----:B------:R-:W2:Y:S01]  /*10c0*/  LDS R19, [R19] ;  /* 0x0000000013137984 */ /* 0x000ea20000000800 */
[----:B------:R-:W-:-:S03]  /*10d0*/  IMAD.WIDE.U32 R12, R13, 0x4, R6 ;  /* 0x000000040d0c7825 */ /* 0x000fc600078e0006 */
[----:B------:R-:W3:Y:S01]  /*10e0*/  LDS R21, [R16] ;  /* 0x0000000010157984 */ /* 0x000ee20000000800 */
[----:B------:R-:W-:-:S03]  /*10f0*/  IMAD.WIDE.U32 R14, R15, 0x4, R6 ;  /* 0x000000040f0e7825 */ /* 0x000fc600078e0006 */
[----:B0-----:R4:W-:Y:S04]  /*1100*/  STG.E desc[UR6][R8.64], R5 ;  /* 0x0000000508007986 */ /* 0x0019e8000c101906 */
[----:B-1----:R4:W-:Y:S04]  /*1110*/  STG.E desc[UR6][R10.64], R17 ;  /* 0x000000110a007986 */ /* 0x0029e8000c101906 */
[----:B--2---:R4:W-:Y:S04]  /*1120*/  STG.E desc[UR6][R12.64], R19 ;  /* 0x000000130c007986 */ /* 0x0049e8000c101906 */
[----:B---3--:R4:W-:Y:S01]  /*1130*/  STG.E desc[UR6][R14.64], R21 ;  /* 0x000000150e007986 */ /* 0x0089e2000c101906 */
[----:B------:R-:W-:Y:S05]  /*1140*/  @!P0 BRA `(.L_x_16) ;  /* 0xfffffffc00a48947 */ /* 0x000fea000383ffff */
[----:B------:R-:W-:Y:S05]  /*1150*/  EXIT ;  /* 0x000000000000794d */ /* 0x000fea0003800000 */
.L_x_17:
[----:B------:R-:W-:-:S00]  /*1160*/  BRA `(.L_x_17) ;  /* 0xfffffffc00fc7947 */ /* 0x000fc0000383ffff */
[----:B------:R-:W-:-:S00]  /*1170*/  NOP ;  /* 0x0000000000007918 */ /* 0x000fc00000000000 */
        /* <DEDUP_REMOVED lines=8> */
.L_x_18:


//--------------------- .nv.shared._Z11IntmaxaddT4Piiii --------------------------
	.section	.nv.shared._Z11IntmaxaddT4Piiii,"aw",@nobits
	.sectionflags	@""
	.align	4
.nv.shared._Z11IntmaxaddT4Piiii:
	.zero		17024


//--------------------- .nv.shared.reserved.0     --------------------------
	.section	.nv.shared.reserved.0,"aw",@nobits
	.weak		__nv_reservedSMEM_offset_0_alias
	.size		__nv_reservedSMEM_offset_0_alias, 0, 64
	.other		__nv_reservedSMEM_offset_0_alias,@"STO_CUDA_RESERVED_SHARED STV_DEFAULT"
__nv_reservedSMEM_offset_0_alias:
	.zero		0
	.zero		64


//--------------------- .nv.constant0._Z11IntmaxaddT4Piiii --------------------------
	.section	.nv.constant0._Z11IntmaxaddT4Piiii,"a",@progbits
	.sectionflags	@""
	.align	4
.nv.constant0._Z11IntmaxaddT4Piiii:
	.zero		916


//--------------------- SYMBOLS --------------------------

	.type		.nv.reservedSmem.offset0,@object
	.size		.nv.reservedSmem.offset0,0x4
	.type		.nv.reservedSmem.cap,@object
	.size		.nv.reservedSmem.cap,0x4
